//
// Generated by NVIDIA NVVM Compiler
//
// Compiler Build ID: CL-36424714
// Cuda compilation tools, release 13.0, V13.0.88
// Based on NVVM 20.0.0
//

.version 9.0
.target sm_100
.address_size 64

	// .globl	_Z8naive_mmPKfS0_Pfmmm

.visible .entry _Z8naive_mmPKfS0_Pfmmm(
	.param .u64 .ptr .align 1 _Z8naive_mmPKfS0_Pfmmm_param_0,
	.param .u64 .ptr .align 1 _Z8naive_mmPKfS0_Pfmmm_param_1,
	.param .u64 .ptr .align 1 _Z8naive_mmPKfS0_Pfmmm_param_2,
	.param .u64 _Z8naive_mmPKfS0_Pfmmm_param_3,
	.param .u64 _Z8naive_mmPKfS0_Pfmmm_param_4,
	.param .u64 _Z8naive_mmPKfS0_Pfmmm_param_5
)
{
	.reg .pred 	%p<13>;
	.reg .b32 	%r<11>;
	.reg .b32 	%f<56>;
	.reg .b64 	%rd<105>;

	ld.param.u64 	%rd28, [_Z8naive_mmPKfS0_Pfmmm_param_0];
	ld.param.u64 	%rd29, [_Z8naive_mmPKfS0_Pfmmm_param_1];
	ld.param.u64 	%rd25, [_Z8naive_mmPKfS0_Pfmmm_param_2];
	ld.param.u64 	%rd30, [_Z8naive_mmPKfS0_Pfmmm_param_3];
	ld.param.u64 	%rd31, [_Z8naive_mmPKfS0_Pfmmm_param_4];
	ld.param.u64 	%rd27, [_Z8naive_mmPKfS0_Pfmmm_param_5];
	cvta.to.global.u64 	%rd1, %rd29;
	cvta.to.global.u64 	%rd2, %rd28;
	mov.u32 	%r1, %ntid.x;
	mov.u32 	%r2, %ctaid.x;
	mov.u32 	%r3, %tid.x;
	mad.lo.s32 	%r4, %r1, %r2, %r3;
	mov.u32 	%r5, %ntid.y;
	mov.u32 	%r6, %ctaid.y;
	mov.u32 	%r7, %tid.y;
	mad.lo.s32 	%r8, %r5, %r6, %r7;
	cvt.s64.s32 	%rd3, %r4;
	setp.le.u64 	%p1, %rd30, %rd3;
	cvt.u64.u32 	%rd4, %r8;
	setp.le.u64 	%p2, %rd31, %rd4;
	or.pred  	%p3, %p1, %p2;
	@%p3 bra 	$L__BB0_13;
	cvta.to.global.u64 	%rd32, %rd25;
	mul.lo.s64 	%rd5, %rd31, %rd3;
	add.s64 	%rd33, %rd5, %rd4;
	shl.b64 	%rd34, %rd33, 2;
	add.s64 	%rd6, %rd32, %rd34;
	mov.b32 	%r10, 0;
	st.global.u32 	[%rd6], %r10;
	setp.eq.s64 	%p4, %rd27, 0;
	@%p4 bra 	$L__BB0_13;
	and.b64  	%rd7, %rd27, 7;
	setp.lt.u64 	%p5, %rd27, 8;
	mov.b64 	%rd103, 0;
	mov.f32 	%f53, 0f00000000;
	@%p5 bra 	$L__BB0_5;
	and.b64  	%rd103, %rd27, -8;
	shl.b64 	%rd36, %rd4, 2;
	add.s64 	%rd100, %rd1, %rd36;
	shl.b64 	%rd10, %rd27, 5;
	shl.b64 	%rd37, %rd5, 2;
	add.s64 	%rd38, %rd37, %rd2;
	add.s64 	%rd99, %rd38, 16;
	shl.b64 	%rd12, %rd27, 2;
	mov.f32 	%f53, 0f00000000;
	mov.u64 	%rd101, %rd103;
$L__BB0_4:
	.pragma "nounroll";
	ld.global.f32 	%f10, [%rd99+-16];
	ld.global.f32 	%f11, [%rd100];
	fma.rn.f32 	%f12, %f10, %f11, %f53;
	st.global.f32 	[%rd6], %f12;
	ld.global.f32 	%f13, [%rd99+-12];
	add.s64 	%rd39, %rd100, %rd12;
	ld.global.f32 	%f14, [%rd39];
	fma.rn.f32 	%f15, %f13, %f14, %f12;
	st.global.f32 	[%rd6], %f15;
	ld.global.f32 	%f16, [%rd99+-8];
	add.s64 	%rd40, %rd39, %rd12;
	ld.global.f32 	%f17, [%rd40];
	fma.rn.f32 	%f18, %f16, %f17, %f15;
	st.global.f32 	[%rd6], %f18;
	ld.global.f32 	%f19, [%rd99+-4];
	add.s64 	%rd41, %rd40, %rd12;
	ld.global.f32 	%f20, [%rd41];
	fma.rn.f32 	%f21, %f19, %f20, %f18;
	st.global.f32 	[%rd6], %f21;
	ld.global.f32 	%f22, [%rd99];
	add.s64 	%rd42, %rd41, %rd12;
	ld.global.f32 	%f23, [%rd42];
	fma.rn.f32 	%f24, %f22, %f23, %f21;
	st.global.f32 	[%rd6], %f24;
	ld.global.f32 	%f25, [%rd99+4];
	add.s64 	%rd43, %rd42, %rd12;
	ld.global.f32 	%f26, [%rd43];
	fma.rn.f32 	%f27, %f25, %f26, %f24;
	st.global.f32 	[%rd6], %f27;
	ld.global.f32 	%f28, [%rd99+8];
	add.s64 	%rd44, %rd43, %rd12;
	ld.global.f32 	%f29, [%rd44];
	fma.rn.f32 	%f30, %f28, %f29, %f27;
	st.global.f32 	[%rd6], %f30;
	ld.global.f32 	%f31, [%rd99+12];
	add.s64 	%rd45, %rd44, %rd12;
	ld.global.f32 	%f32, [%rd45];
	fma.rn.f32 	%f53, %f31, %f32, %f30;
	st.global.f32 	[%rd6], %f53;
	add.s64 	%rd101, %rd101, -8;
	add.s64 	%rd100, %rd100, %rd10;
	add.s64 	%rd99, %rd99, 32;
	setp.ne.s64 	%p6, %rd101, 0;
	@%p6 bra 	$L__BB0_4;
$L__BB0_5:
	setp.eq.s64 	%p7, %rd7, 0;
	@%p7 bra 	$L__BB0_13;
	and.b64  	%rd20, %rd27, 3;
	setp.lt.u64 	%p8, %rd7, 4;
	@%p8 bra 	$L__BB0_8;
	add.s64 	%rd46, %rd103, %rd5;
	shl.b64 	%rd47, %rd46, 2;
	add.s64 	%rd48, %rd2, %rd47;
	ld.global.f32 	%f33, [%rd48];
	mad.lo.s64 	%rd49, %rd103, %rd27, %rd4;
	shl.b64 	%rd50, %rd49, 2;
	add.s64 	%rd51, %rd1, %rd50;
	ld.global.f32 	%f34, [%rd51];
	fma.rn.f32 	%f35, %f33, %f34, %f53;
	st.global.f32 	[%rd6], %f35;
	add.s64 	%rd52, %rd103, 1;
	and.b64  	%rd53, %rd52, 4294967295;
	add.s64 	%rd54, %rd53, %rd5;
	shl.b64 	%rd55, %rd54, 2;
	add.s64 	%rd56, %rd2, %rd55;
	ld.global.f32 	%f36, [%rd56];
	mad.lo.s64 	%rd57, %rd53, %rd27, %rd4;
	shl.b64 	%rd58, %rd57, 2;
	add.s64 	%rd59, %rd1, %rd58;
	ld.global.f32 	%f37, [%rd59];
	fma.rn.f32 	%f38, %f36, %f37, %f35;
	st.global.f32 	[%rd6], %f38;
	add.s64 	%rd60, %rd103, 2;
	and.b64  	%rd61, %rd60, 4294967295;
	add.s64 	%rd62, %rd61, %rd5;
	shl.b64 	%rd63, %rd62, 2;
	add.s64 	%rd64, %rd2, %rd63;
	ld.global.f32 	%f39, [%rd64];
	mad.lo.s64 	%rd65, %rd61, %rd27, %rd4;
	shl.b64 	%rd66, %rd65, 2;
	add.s64 	%rd67, %rd1, %rd66;
	ld.global.f32 	%f40, [%rd67];
	fma.rn.f32 	%f41, %f39, %f40, %f38;
	st.global.f32 	[%rd6], %f41;
	add.s64 	%rd68, %rd103, 3;
	and.b64  	%rd69, %rd68, 4294967295;
	add.s64 	%rd70, %rd69, %rd5;
	shl.b64 	%rd71, %rd70, 2;
	add.s64 	%rd72, %rd2, %rd71;
	ld.global.f32 	%f42, [%rd72];
	mad.lo.s64 	%rd73, %rd69, %rd27, %rd4;
	shl.b64 	%rd74, %rd73, 2;
	add.s64 	%rd75, %rd1, %rd74;
	ld.global.f32 	%f43, [%rd75];
	fma.rn.f32 	%f53, %f42, %f43, %f41;
	st.global.f32 	[%rd6], %f53;
	add.s64 	%rd76, %rd103, 4;
	and.b64  	%rd103, %rd76, 4294967295;
$L__BB0_8:
	setp.eq.s64 	%p9, %rd20, 0;
	@%p9 bra 	$L__BB0_13;
	setp.eq.s64 	%p10, %rd20, 1;
	@%p10 bra 	$L__BB0_11;
	add.s64 	%rd77, %rd103, %rd5;
	shl.b64 	%rd78, %rd77, 2;
	add.s64 	%rd79, %rd2, %rd78;
	ld.global.f32 	%f44, [%rd79];
	mad.lo.s64 	%rd80, %rd103, %rd27, %rd4;
	shl.b64 	%rd81, %rd80, 2;
	add.s64 	%rd82, %rd1, %rd81;
	ld.global.f32 	%f45, [%rd82];
	fma.rn.f32 	%f46, %f44, %f45, %f53;
	st.global.f32 	[%rd6], %f46;
	add.s64 	%rd83, %rd103, 1;
	and.b64  	%rd84, %rd83, 4294967295;
	add.s64 	%rd85, %rd84, %rd5;
	shl.b64 	%rd86, %rd85, 2;
	add.s64 	%rd87, %rd2, %rd86;
	ld.global.f32 	%f47, [%rd87];
	mad.lo.s64 	%rd88, %rd84, %rd27, %rd4;
	shl.b64 	%rd89, %rd88, 2;
	add.s64 	%rd90, %rd1, %rd89;
	ld.global.f32 	%f48, [%rd90];
	fma.rn.f32 	%f53, %f47, %f48, %f46;
	st.global.f32 	[%rd6], %f53;
	add.s64 	%rd91, %rd103, 2;
	and.b64  	%rd103, %rd91, 4294967295;
$L__BB0_11:
	and.b64  	%rd92, %rd27, 1;
	setp.eq.b64 	%p11, %rd92, 1;
	not.pred 	%p12, %p11;
	@%p12 bra 	$L__BB0_13;
	add.s64 	%rd93, %rd103, %rd5;
	shl.b64 	%rd94, %rd93, 2;
	add.s64 	%rd95, %rd2, %rd94;
	ld.global.f32 	%f49, [%rd95];
	mad.lo.s64 	%rd96, %rd103, %rd27, %rd4;
	shl.b64 	%rd97, %rd96, 2;
	add.s64 	%rd98, %rd1, %rd97;
	ld.global.f32 	%f50, [%rd98];
	fma.rn.f32 	%f51, %f49, %f50, %f53;
	st.global.f32 	[%rd6], %f51;
$L__BB0_13:
	ret;

}


// ===== COMPILED SASS (sm_100) =====

	.target	sm_100

	.elftype	@"ET_EXEC"


//--------------------- .note.nv.tkinfo           --------------------------
	.section	.note.nv.tkinfo,"",@"SHT_NOTE"
	.sectionflags	@"SHF_NOTE_NV_TKINFO"
	.tkinfo
        /*0018*/ 	.word	0x00000002
        /*0030*/ 	.string	""
        /*0030*/ 	.string	"ptxas"
        /*0030*/ 	.string	"Cuda compilation tools, release 13.0, V13.0.88"
        /*0030*/ 	.string	"Build cuda_13.0.r13.0/compiler.36424714_0"
        /*0030*/ 	.string	"-arch sm_100 -m 64 "



//--------------------- .note.nv.cuinfo           --------------------------
	.section	.note.nv.cuinfo,"",@"SHT_NOTE"
	.sectionflags	@"SHF_NOTE_NV_CUINFO"
        /*0018*/ 	.short	0x0002
        /*001a*/ 	.short	0x0064
        /*001c*/ 	.short	0x0082
	.zero		2


//--------------------- .nv.info                  --------------------------
	.section	.nv.info,"",@"SHT_CUDA_INFO"
	.align	4


	//----- nvinfo : EIATTR_REGCOUNT
	.align		4
        /*0000*/ 	.byte	0x04, 0x2f
        /*0002*/ 	.short	(.L_1 - .L_0)
	.align		4
.L_0:
        /*0004*/ 	.word	index@(_Z8naive_mmPKfS0_Pfmmm)
        /*0008*/ 	.word	0x00000020


	//----- nvinfo : EIATTR_FRAME_SIZE
	.align		4
.L_1:
        /*000c*/ 	.byte	0x04, 0x11
        /*000e*/ 	.short	(.L_3 - .L_2)
	.align		4
.L_2:
        /*0010*/ 	.word	index@(_Z8naive_mmPKfS0_Pfmmm)
        /*0014*/ 	.word	0x00000000


	//----- nvinfo : EIATTR_MIN_STACK_SIZE
	.align		4
.L_3:
        /*0018*/ 	.byte	0x04, 0x12
        /*001a*/ 	.short	(.L_5 - .L_4)
	.align		4
.L_4:
        /*001c*/ 	.word	index@(_Z8naive_mmPKfS0_Pfmmm)
        /*0020*/ 	.word	0x00000000
.L_5:


//--------------------- .nv.compat                --------------------------
	.section	.nv.compat,"",@"SHT_CUDA_COMPAT_INFO"
	.align	4
        /*0000*/ 	.byte	0x02, 0x09, 0x00, 0x00, 0x02, 0x02, 0x01, 0x00, 0x02, 0x05, 0x05, 0x00, 0x03, 0x07, 0x01, 0x01
        /*0010*/ 	.byte	0x02, 0x03, 0x00, 0x00, 0x02, 0x06, 0x01, 0x00, 0x04, 0x0b, 0x08, 0x00, 0x09, 0x00, 0x00, 0x00
        /*0020*/ 	.byte	0x00, 0x00, 0x00, 0x00


//--------------------- .nv.info._Z8naive_mmPKfS0_Pfmmm --------------------------
	.section	.nv.info._Z8naive_mmPKfS0_Pfmmm,"",@"SHT_CUDA_INFO"
	.sectionflags	@""
	.align	4


	//----- nvinfo : EIATTR_CUDA_API_VERSION
	.align		4
        /*0000*/ 	.byte	0x04, 0x37
        /*0002*/ 	.short	(.L_7 - .L_6)
.L_6:
        /*0004*/ 	.word	0x00000082


	//----- nvinfo : EIATTR_KPARAM_INFO
	.align		4
.L_7:
        /*0008*/ 	.byte	0x04, 0x17
        /*000a*/ 	.short	(.L_9 - .L_8)
.L_8:
        /*000c*/ 	.word	0x00000000
        /*0010*/ 	.short	0x0005
        /*0012*/ 	.short	0x0028
        /*0014*/ 	.byte	0x00, 0xf0, 0x21, 0x00


	//----- nvinfo : EIATTR_KPARAM_INFO
	.align		4
.L_9:
        /*0018*/ 	.byte	0x04, 0x17
        /*001a*/ 	.short	(.L_11 - .L_10)
.L_10:
        /*001c*/ 	.word	0x00000000
        /*0020*/ 	.short	0x0004
        /*0022*/ 	.short	0x0020
        /*0024*/ 	.byte	0x00, 0xf0, 0x21, 0x00


	//----- nvinfo : EIATTR_KPARAM_INFO
	.align		4
.L_11:
        /*0028*/ 	.byte	0x04, 0x17
        /*002a*/ 	.short	(.L_13 - .L_12)
.L_12:
        /*002c*/ 	.word	0x00000000
        /*0030*/ 	.short	0x0003
        /*0032*/ 	.short	0x0018
        /*0034*/ 	.byte	0x00, 0xf0, 0x21, 0x00


	//----- nvinfo : EIATTR_KPARAM_INFO
	.align		4
.L_13:
        /*0038*/ 	.byte	0x04, 0x17
        /*003a*/ 	.short	(.L_15 - .L_14)
.L_14:
        /*003c*/ 	.word	0x00000000
        /*0040*/ 	.short	0x0002
        /*0042*/ 	.short	0x0010
        /*0044*/ 	.byte	0x00, 0xf5, 0x21, 0x00


	//----- nvinfo : EIATTR_KPARAM_INFO
	.align		4
.L_15:
        /*0048*/ 	.byte	0x04, 0x17
        /*004a*/ 	.short	(.L_17 - .L_16)
.L_16:
        /*004c*/ 	.word	0x00000000
        /*0050*/ 	.short	0x0001
        /*0052*/ 	.short	0x0008
        /*0054*/ 	.byte	0x00, 0xf5, 0x21, 0x00


	//----- nvinfo : EIATTR_KPARAM_INFO
	.align		4
.L_17:
        /*0058*/ 	.byte	0x04, 0x17
        /*005a*/ 	.short	(.L_19 - .L_18)
.L_18:
        /*005c*/ 	.word	0x00000000
        /*0060*/ 	.short	0x0000
        /*0062*/ 	.short	0x0000
        /*0064*/ 	.byte	0x00, 0xf5, 0x21, 0x00


	//----- nvinfo : EIATTR_SPARSE_MMA_MASK
	.align		4
.L_19:
        /*0068*/ 	.byte	0x03, 0x50
        /*006a*/ 	.short	0x0000


	//----- nvinfo : EIATTR_MAXREG_COUNT
	.align		4
        /*006c*/ 	.byte	0x03, 0x1b
        /*006e*/ 	.short	0x00ff


	//----- nvinfo : EIATTR_MERCURY_ISA_VERSION
	.align		4
        /*0070*/ 	.byte	0x03, 0x5f
        /*0072*/ 	.short	0x0101


	//----- nvinfo : EIATTR_VRC_CTA_INIT_COUNT
	.align		4
        /*0074*/ 	.byte	0x02, 0x4a
	.zero		1
	.zero		1


	//----- nvinfo : EIATTR_EXIT_INSTR_OFFSETS
	.align		4
        /*0078*/ 	.byte	0x04, 0x1c
        /*007a*/ 	.short	(.L_21 - .L_20)


	//   ....[0]....
.L_20:
        /*007c*/ 	.word	0x00000100


	//   ....[1]....
        /*0080*/ 	.word	0x000001f0


	//   ....[2]....
        /*0084*/ 	.word	0x00000710


	//   ....[3]....
        /*0088*/ 	.word	0x00000b10


	//   ....[4]....
        /*008c*/ 	.word	0x00000d80


	//   ....[5]....
        /*0090*/ 	.word	0x00000ea0


	//----- nvinfo : EIATTR_CBANK_PARAM_SIZE
	.align		4
.L_21:
        /*0094*/ 	.byte	0x03, 0x19
        /*0096*/ 	.short	0x0030


	//----- nvinfo : EIATTR_PARAM_CBANK
	.align		4
        /*0098*/ 	.byte	0x04, 0x0a
        /*009a*/ 	.short	(.L_23 - .L_22)
	.align		4
.L_22:
        /*009c*/ 	.word	index@(.nv.constant0._Z8naive_mmPKfS0_Pfmmm)
        /*00a0*/ 	.short	0x0380
        /*00a2*/ 	.short	0x0030


	//----- nvinfo : EIATTR_SW_WAR
	.align		4
.L_23:
        /*00a4*/ 	.byte	0x04, 0x36
        /*00a6*/ 	.short	(.L_25 - .L_24)
.L_24:
        /*00a8*/ 	.word	0x00000008
.L_25:


//--------------------- .nv.callgraph             --------------------------
	.section	.nv.callgraph,"",@"SHT_CUDA_CALLGRAPH"
	.align	4
	.sectionentsize	8
	.align		4
        /*0000*/ 	.word	0x00000000
	.align		4
        /*0004*/ 	.word	0xffffffff
	.align		4
        /*0008*/ 	.word	0x00000000
	.align		4
        /*000c*/ 	.word	0xfffffffe
	.align		4
        /*0010*/ 	.word	0x00000000
	.align		4
        /*0014*/ 	.word	0xfffffffd
	.align		4
        /*0018*/ 	.word	0x00000000
	.align		4
        /*001c*/ 	.word	0xfffffffc


//--------------------- .text._Z8naive_mmPKfS0_Pfmmm --------------------------
	.section	.text._Z8naive_mmPKfS0_Pfmmm,"ax",@progbits
	.align	128
        .global         _Z8naive_mmPKfS0_Pfmmm
        .type           _Z8naive_mmPKfS0_Pfmmm,@function
        .size           _Z8naive_mmPKfS0_Pfmmm,(.L_x_5 - _Z8naive_mmPKfS0_Pfmmm)
        .other          _Z8naive_mmPKfS0_Pfmmm,@"STO_CUDA_ENTRY STV_DEFAULT"
_Z8naive_mmPKfS0_Pfmmm:
.text._Z8naive_mmPKfS0_Pfmmm:
[----:B------:R-:W-:Y:S01]  /*0000*/  LDC R1, c[0x0][0x37c] ;  /* 0x0000df00ff017b82 */ /* 0x000fe20000000800 */
[----:B------:R-:W0:Y:S01]  /*0010*/  S2R R10, SR_CTAID.Y ;  /* 0x00000000000a7919 */ /* 0x000e220000002600 */
[----:B------:R-:W1:Y:S01]  /*0020*/  LDCU UR4, c[0x0][0x360] ;  /* 0x00006c00ff0477ac */ /* 0x000e620008000800 */
[----:B------:R-:W0:Y:S01]  /*0030*/  S2R R11, SR_TID.Y ;  /* 0x00000000000b7919 */ /* 0x000e220000002200 */
[----:B------:R-:W0:Y:S01]  /*0040*/  LDCU UR5, c[0x0][0x364] ;  /* 0x00006c80ff0577ac */ /* 0x000e220008000800 */
[----:B------:R-:W1:Y:S01]  /*0050*/  S2R R0, SR_CTAID.X ;  /* 0x0000000000007919 */ /* 0x000e620000002500 */
[----:B------:R-:W2:Y:S01]  /*0060*/  LDCU.64 UR8, c[0x0][0x3a0] ;  /* 0x00007400ff0877ac */ /* 0x000ea20008000a00 */
[----:B------:R-:W1:Y:S01]  /*0070*/  S2R R3, SR_TID.X ;  /* 0x0000000000037919 */ /* 0x000e620000002100 */
[----:B------:R-:W3:Y:S01]  /*0080*/  LDCU.64 UR6, c[0x0][0x398] ;  /* 0x00007300ff0677ac */ /* 0x000ee20008000a00 */
[----:B0-----:R-:W-:-:S05]  /*0090*/  IMAD R10, R10, UR5, R11 ;  /* 0x000000050a0a7c24 */ /* 0x001fca000f8e020b */
[----:B--2---:R-:W-:Y:S01]  /*00a0*/  ISETP.GE.U32.AND P0, PT, R10, UR8, PT ;  /* 0x000000080a007c0c */ /* 0x004fe2000bf06070 */
[----:B-1----:R-:W-:-:S03]  /*00b0*/  IMAD R0, R0, UR4, R3 ;  /* 0x0000000400007c24 */ /* 0x002fc6000f8e0203 */
[----:B------:R-:W-:Y:S02]  /*00c0*/  ISETP.GE.U32.AND.EX P0, PT, RZ, UR9, PT, P0 ;  /* 0x00000009ff007c0c */ /* 0x000fe4000bf06100 */
[----:B---3--:R-:W-:Y:S02]  /*00d0*/  ISETP.GE.U32.AND P1, PT, R0, UR6, PT ;  /* 0x0000000600007c0c */ /* 0x008fe4000bf26070 */
[----:B------:R-:W-:-:S04]  /*00e0*/  SHF.R.S32.HI R2, RZ, 0x1f, R0 ;  /* 0x0000001fff027819 */ /* 0x000fc80000011400 */
[----:B------:R-:W-:-:S13]  /*00f0*/  ISETP.GE.U32.OR.EX P0, PT, R2, UR7, P0, P1 ;  /* 0x0000000702007c0c */ /* 0x000fda0008706510 */
[----:B------:R-:W-:Y:S05]  /*0100*/  @P0 EXIT ;  /* 0x000000000000094d */ /* 0x000fea0003800000 */
[----:B------:R-:W0:Y:S01]  /*0110*/  LDC.64 R12, c[0x0][0x3a8] ;  /* 0x0000ea00ff0c7b82 */ /* 0x000e220000000a00 */
[----:B------:R-:W1:Y:S01]  /*0120*/  LDCU.64 UR4, c[0x0][0x390] ;  /* 0x00007200ff0477ac */ /* 0x000e620008000a00 */
[----:B------:R-:W-:Y:S02]  /*0130*/  IMAD R3, R2, UR8, RZ ;  /* 0x0000000802037c24 */ /* 0x000fe4000f8e02ff */
[C---:B------:R-:W-:Y:S01]  /*0140*/  IMAD.WIDE.U32 R14, R0.reuse, UR8, RZ ;  /* 0x00000008000e7c25 */ /* 0x040fe2000f8e00ff */
[----:B------:R-:W2:Y:S03]  /*0150*/  LDCU.64 UR6, c[0x0][0x358] ;  /* 0x00006b00ff0677ac */ /* 0x000ea60008000a00 */
[----:B------:R-:W-:Y:S01]  /*0160*/  IMAD R3, R0, UR9, R3 ;  /* 0x0000000900037c24 */ /* 0x000fe2000f8e0203 */
[----:B------:R-:W-:-:S03]  /*0170*/  IADD3 R2, P1, PT, R10, R14, RZ ;  /* 0x0000000e0a027210 */ /* 0x000fc60007f3e0ff */
[----:B------:R-:W-:-:S04]  /*0180*/  IMAD.IADD R0, R15, 0x1, R3 ;  /* 0x000000010f007824 */ /* 0x000fc800078e0203 */
[----:B------:R-:W-:Y:S01]  /*0190*/  IMAD.X R3, RZ, RZ, R0, P1 ;  /* 0x000000ffff037224 */ /* 0x000fe200008e0600 */
[----:B-1----:R-:W-:-:S04]  /*01a0*/  LEA R16, P2, R2, UR4, 0x2 ;  /* 0x0000000402107c11 */ /* 0x002fc8000f8410ff */
[----:B------:R-:W-:Y:S02]  /*01b0*/  LEA.HI.X R17, R2, UR5, R3, 0x2, P2 ;  /* 0x0000000502117c11 */ /* 0x000fe400090f1403 */
[----:B0-----:R-:W-:-:S03]  /*01c0*/  ISETP.NE.U32.AND P0, PT, R12, RZ, PT ;  /* 0x000000ff0c00720c */ /* 0x001fc60003f05070 */
[----:B--2---:R0:W-:Y:S01]  /*01d0*/  STG.E desc[UR6][R16.64], RZ ;  /* 0x000000ff10007986 */ /* 0x0041e2000c101906 */
[----:B------:R-:W-:-:S13]  /*01e0*/  ISETP.NE.AND.EX P0, PT, R13, RZ, PT, P0 ;  /* 0x000000ff0d00720c */ /* 0x000fda0003f05300 */
[----:B0-----:R-:W-:Y:S05]  /*01f0*/  @!P0 EXIT ;  /* 0x000000000000894d */ /* 0x001fea0003800000 */
[C---:B------:R-:W-:Y:S01]  /*0200*/  ISETP.GE.U32.AND P1, PT, R12.reuse, 0x8, PT ;  /* 0x000000080c00780c */ /* 0x040fe20003f26070 */
[----:B------:R-:W-:Y:S01]  /*0210*/  UMOV UR4, URZ ;  /* 0x000000ff00047c82 */ /* 0x000fe20008000000 */
[----:B------:R-:W-:Y:S01]  /*0220*/  LOP3.LUT R2, R12, 0x7, RZ, 0xc0, !PT ;  /* 0x000000070c027812 */ /* 0x000fe200078ec0ff */
[----:B------:R-:W-:Y:S01]  /*0230*/  IMAD.MOV.U32 R3, RZ, RZ, RZ ;  /* 0x000000ffff037224 */ /* 0x000fe200078e00ff */
[----:B------:R-:W-:Y:S01]  /*0240*/  ISETP.GE.U32.AND.EX P1, PT, R13, RZ, PT, P1 ;  /* 0x000000ff0d00720c */ /* 0x000fe20003f26110 */
[----:B------:R-:W-:Y:S01]  /*0250*/  IMAD.MOV.U32 R23, RZ, RZ, RZ ;  /* 0x000000ffff177224 */ /* 0x000fe200078e00ff */
[----:B------:R-:W-:-:S04]  /*0260*/  ISETP.NE.U32.AND P0, PT, R2, RZ, PT ;  /* 0x000000ff0200720c */ /* 0x000fc80003f05070 */
[----:B------:R-:W-:-:S07]  /*0270*/  ISETP.NE.AND.EX P0, PT, RZ, RZ, PT, P0 ;  /* 0x000000ffff00720c */ /* 0x000fce0003f05300 */
[----:B------:R-:W-:Y:S06]  /*0280*/  @!P1 BRA `(.L_x_0) ;  /* 0x0000000400209947 */ /* 0x000fec0003800000 */
[----:B------:R-:W0:Y:S01]  /*0290*/  LDCU.128 UR8, c[0x0][0x380] ;  /* 0x00007000ff0877ac */ /* 0x000e220008000c00 */
[C---:B------:R-:W-:Y:S01]  /*02a0*/  LOP3.LUT R3, R12.reuse, 0xfffffff8, RZ, 0xc0, !PT ;  /* 0xfffffff80c037812 */ /* 0x040fe200078ec0ff */
[C---:B------:R-:W-:Y:S01]  /*02b0*/  IMAD.SHL.U32 R27, R12.reuse, 0x4, RZ ;  /* 0x000000040c1b7824 */ /* 0x040fe200078e00ff */
[C-C-:B------:R-:W-:Y:S01]  /*02c0*/  SHF.L.U64.HI R7, R12.reuse, 0x5, R13.reuse ;  /* 0x000000050c077819 */ /* 0x140fe2000001020d */
[----:B------:R-:W1:Y:S01]  /*02d0*/  LDCU UR4, c[0x0][0x3ac] ;  /* 0x00007580ff0477ac */ /* 0x000e620008000800 */
[----:B------:R-:W-:Y:S01]  /*02e0*/  SHF.L.U64.HI R9, R12, 0x2, R13 ;  /* 0x000000020c097819 */ /* 0x000fe2000001020d */
[----:B------:R-:W-:Y:S02]  /*02f0*/  IMAD.MOV.U32 R23, RZ, RZ, RZ ;  /* 0x000000ffff177224 */ /* 0x000fe400078e00ff */
[----:B------:R-:W-:Y:S01]  /*0300*/  IMAD.MOV.U32 R4, RZ, RZ, R3 ;  /* 0x000000ffff047224 */ /* 0x000fe200078e0003 */
[----:B0-----:R-:W-:Y:S02]  /*0310*/  LEA R5, P1, R10, UR10, 0x2 ;  /* 0x0000000a0a057c11 */ /* 0x001fe4000f8210ff */
[----:B------:R-:W-:-:S02]  /*0320*/  LEA R18, P2, R14, UR8, 0x2 ;  /* 0x000000080e127c11 */ /* 0x000fc4000f8410ff */
[----:B------:R-:W-:Y:S01]  /*0330*/  LEA.HI.X R6, R10, UR11, RZ, 0x2, P1 ;  /* 0x0000000b0a067c11 */ /* 0x000fe200088f14ff */
[----:B-1----:R-:W-:Y:S01]  /*0340*/  IMAD.U32 R8, RZ, RZ, UR4 ;  /* 0x00000004ff087e24 */ /* 0x002fe2000f8e00ff */
[----:B------:R-:W-:Y:S02]  /*0350*/  LEA.HI.X R19, R14, UR9, R0, 0x2, P2 ;  /* 0x000000090e137c11 */ /* 0x000fe400090f1400 */
[----:B------:R-:W-:-:S05]  /*0360*/  IADD3 R18, P1, PT, R18, 0x10, RZ ;  /* 0x0000001012127810 */ /* 0x000fca0007f3e0ff */
[----:B------:R-:W-:-:S08]  /*0370*/  IMAD.X R19, RZ, RZ, R19, P1 ;  /* 0x000000ffff137224 */ /* 0x000fd000008e0613 */
.L_x_1:
[----:B------:R-:W-:Y:S01]  /*0380*/  IMAD.MOV.U32 R24, RZ, RZ, R5 ;  /* 0x000000ffff187224 */ /* 0x000fe200078e0005 */
[----:B------:R-:W2:Y:S01]  /*0390*/  LDG.E R22, desc[UR6][R18.64+-0x10] ;  /* 0xfffff00612167981 */ /* 0x000ea2000c1e1900 */
[----:B------:R-:W-:-:S05]  /*03a0*/  IMAD.MOV.U32 R25, RZ, RZ, R6 ;  /* 0x000000ffff197224 */ /* 0x000fca00078e0006 */
[----:B------:R-:W2:Y:S01]  /*03b0*/  LDG.E R24, desc[UR6][R24.64] ;  /* 0x0000000618187981 */ /* 0x000ea2000c1e1900 */
[----:B------:R-:W-:-:S05]  /*03c0*/  IADD3 R20, P1, PT, R5, R27, RZ ;  /* 0x0000001b05147210 */ /* 0x000fca0007f3e0ff */
[----:B------:R-:W-:Y:S02]  /*03d0*/  IMAD.X R21, R6, 0x1, R9, P1 ;  /* 0x0000000106157824 */ /* 0x000fe400008e0609 */
[----:B-12---:R-:W-:-:S05]  /*03e0*/  FFMA R29, R22, R24, R23 ;  /* 0x00000018161d7223 */ /* 0x006fca0000000017 */
[----:B------:R0:W-:Y:S04]  /*03f0*/  STG.E desc[UR6][R16.64], R29 ;  /* 0x0000001d10007986 */ /* 0x0001e8000c101906 */
[----:B------:R-:W2:Y:S04]  /*0400*/  LDG.E R28, desc[UR6][R20.64] ;  /* 0x00000006141c7981 */ /* 0x000ea8000c1e1900 */
[----:B------:R-:W2:Y:S01]  /*0410*/  LDG.E R26, desc[UR6][R18.64+-0xc] ;  /* 0xfffff406121a7981 */ /* 0x000ea2000c1e1900 */
[----:B------:R-:W-:-:S05]  /*0420*/  IADD3 R22, P1, PT, R20, R27, RZ ;  /* 0x0000001b14167210 */ /* 0x000fca0007f3e0ff */
[----:B------:R-:W-:Y:S02]  /*0430*/  IMAD.X R23, R21, 0x1, R9, P1 ;  /* 0x0000000115177824 */ /* 0x000fe400008e0609 */
[----:B--2---:R-:W-:-:S05]  /*0440*/  FFMA R26, R26, R28, R29 ;  /* 0x0000001c1a1a7223 */ /* 0x004fca000000001d */
[----:B------:R1:W-:Y:S04]  /*0450*/  STG.E desc[UR6][R16.64], R26 ;  /* 0x0000001a10007986 */ /* 0x0003e8000c101906 */
[----:B------:R-:W0:Y:S04]  /*0460*/  LDG.E R21, desc[UR6][R22.64] ;  /* 0x0000000616157981 */ /* 0x000e28000c1e1900 */
[----:B------:R-:W0:Y:S01]  /*0470*/  LDG.E R28, desc[UR6][R18.64+-0x8] ;  /* 0xfffff806121c7981 */ /* 0x000e22000c1e1900 */
[----:B------:R-:W-:-:S05]  /*0480*/  IADD3 R24, P1, PT, R22, R27, RZ ;  /* 0x0000001b16187210 */ /* 0x000fca0007f3e0ff */
[----:B------:R-:W-:Y:S02]  /*0490*/  IMAD.X R25, R23, 0x1, R9, P1 ;  /* 0x0000000117197824 */ /* 0x000fe400008e0609 */
[----:B0-----:R-:W-:-:S05]  /*04a0*/  FFMA R29, R28, R21, R26 ;  /* 0x000000151c1d7223 */ /* 0x001fca000000001a */
        /* <DEDUP_REMOVED lines=8> */
[----:B-1----:R-:W0:Y:S01]  /*0530*/  LDG.E R26, desc[UR6][R18.64] ;  /* 0x00000006121a7981 */ /* 0x002e22000c1e1900 */
[----:B------:R-:W-:-:S05]  /*0540*/  IADD3 R22, P1, PT, R20, R27, RZ ;  /* 0x0000001b14167210 */ /* 0x000fca0007f3e0ff */
[----:B------:R-:W-:Y:S02]  /*0550*/  IMAD.X R23, R21, 0x1, R9, P1 ;  /* 0x0000000115177824 */ /* 0x000fe400008e0609 */
[----:B0-----:R-:W-:-:S05]  /*0560*/  FFMA R29, R26, R25, R28 ;  /* 0x000000191a1d7223 */ /* 0x001fca000000001c */
[----:B------:R0:W-:Y:S04]  /*0570*/  STG.E desc[UR6][R16.64], R29 ;  /* 0x0000001d10007986 */ /* 0x0001e8000c101906 */
[----:B------:R-:W3:Y:S04]  /*0580*/  LDG.E R20, desc[UR6][R22.64] ;  /* 0x0000000616147981 */ /* 0x000ee8000c1e1900 */
[----:B------:R-:W3:Y:S01]  /*0590*/  LDG.E R26, desc[UR6][R18.64+0x4] ;  /* 0x00000406121a7981 */ /* 0x000ee2000c1e1900 */
[----:B------:R-:W-:-:S05]  /*05a0*/  IADD3 R24, P1, PT, R22, R27, RZ ;  /* 0x0000001b16187210 */ /* 0x000fca0007f3e0ff */
[----:B------:R-:W-:Y:S02]  /*05b0*/  IMAD.X R25, R23, 0x1, R9, P1 ;  /* 0x0000000117197824 */ /* 0x000fe400008e0609 */
[----:B---3--:R-:W-:-:S05]  /*05c0*/  FFMA R26, R26, R20, R29 ;  /* 0x000000141a1a7223 */ /* 0x008fca000000001d */
[----:B------:R1:W-:Y:S04]  /*05d0*/  STG.E desc[UR6][R16.64], R26 ;  /* 0x0000001a10007986 */ /* 0x0003e8000c101906 */
[----:B------:R-:W0:Y:S04]  /*05e0*/  LDG.E R23, desc[UR6][R24.64] ;  /* 0x0000000618177981 */ /* 0x000e28000c1e1900 */
[----:B--2---:R-:W0:Y:S01]  /*05f0*/  LDG.E R28, desc[UR6][R18.64+0x8] ;  /* 0x00000806121c7981 */ /* 0x004e22000c1e1900 */
[----:B------:R-:W-:-:S05]  /*0600*/  IADD3 R20, P1, PT, R24, R27, RZ ;  /* 0x0000001b18147210 */ /* 0x000fca0007f3e0ff */
[----:B------:R-:W-:Y:S01]  /*0610*/  IMAD.X R21, R25, 0x1, R9, P1 ;  /* 0x0000000119157824 */ /* 0x000fe200008e0609 */
[----:B------:R-:W-:Y:S01]  /*0620*/  IADD3 R4, P1, PT, R4, -0x8, RZ ;  /* 0xfffffff804047810 */ /* 0x000fe20007f3e0ff */
[----:B0-----:R-:W-:-:S05]  /*0630*/  FFMA R29, R28, R23, R26 ;  /* 0x000000171c1d7223 */ /* 0x001fca000000001a */
[----:B------:R1:W-:Y:S04]  /*0640*/  STG.E desc[UR6][R16.64], R29 ;  /* 0x0000001d10007986 */ /* 0x0003e8000c101906 */
[----:B------:R-:W2:Y:S04]  /*0650*/  LDG.E R20, desc[UR6][R20.64] ;  /* 0x0000000614147981 */ /* 0x000ea8000c1e1900 */
[----:B------:R0:W2:Y:S01]  /*0660*/  LDG.E R22, desc[UR6][R18.64+0xc] ;  /* 0x00000c0612167981 */ /* 0x0000a2000c1e1900 */
[----:B------:R-:W-:Y:S02]  /*0670*/  IADD3.X R8, PT, PT, R8, -0x1, RZ, P1, !PT ;  /* 0xffffffff08087810 */ /* 0x000fe40000ffe4ff */
[----:B------:R-:W-:-:S04]  /*0680*/  ISETP.NE.U32.AND P1, PT, R4, RZ, PT ;  /* 0x000000ff0400720c */ /* 0x000fc80003f25070 */
[----:B------:R-:W-:Y:S02]  /*0690*/  ISETP.NE.AND.EX P1, PT, R8, RZ, PT, P1 ;  /* 0x000000ff0800720c */ /* 0x000fe40003f25310 */
[----:B------:R-:W-:Y:S02]  /*06a0*/  LEA R5, P2, R12, R5, 0x5 ;  /* 0x000000050c057211 */ /* 0x000fe400078428ff */
[----:B0-----:R-:W-:-:S03]  /*06b0*/  IADD3 R18, P3, PT, R18, 0x20, RZ ;  /* 0x0000002012127810 */ /* 0x001fc60007f7e0ff */
[----:B------:R-:W-:Y:S02]  /*06c0*/  IMAD.X R6, R6, 0x1, R7, P2 ;  /* 0x0000000106067824 */ /* 0x000fe400010e0607 */
[----:B------:R-:W-:Y:S02]  /*06d0*/  IMAD.X R19, RZ, RZ, R19, P3 ;  /* 0x000000ffff137224 */ /* 0x000fe400018e0613 */
[----:B--2---:R-:W-:-:S05]  /*06e0*/  FFMA R23, R22, R20, R29 ;  /* 0x0000001416177223 */ /* 0x004fca000000001d */
[----:B------:R1:W-:Y:S01]  /*06f0*/  STG.E desc[UR6][R16.64], R23 ;  /* 0x0000001710007986 */ /* 0x0003e2000c101906 */
[----:B------:R-:W-:Y:S05]  /*0700*/  @P1 BRA `(.L_x_1) ;  /* 0xfffffffc001c1947 */ /* 0x000fea000383ffff */
.L_x_0:
[----:B------:R-:W-:Y:S05]  /*0710*/  @!P0 EXIT ;  /* 0x000000000000894d */ /* 0x000fea0003800000 */
[----:B------:R-:W-:Y:S02]  /*0720*/  ISETP.GE.U32.AND P1, PT, R2, 0x4, PT ;  /* 0x000000040200780c */ /* 0x000fe40003f26070 */
[----:B------:R-:W-:Y:S02]  /*0730*/  LOP3.LUT R22, R12, 0x3, RZ, 0xc0, !PT ;  /* 0x000000030c167812 */ /* 0x000fe400078ec0ff */
[----:B------:R-:W-:Y:S02]  /*0740*/  ISETP.GE.U32.AND.EX P1, PT, RZ, RZ, PT, P1 ;  /* 0x000000ffff00720c */ /* 0x000fe40003f26110 */
[----:B------:R-:W-:-:S04]  /*0750*/  ISETP.NE.U32.AND P0, PT, R22, RZ, PT ;  /* 0x000000ff1600720c */ /* 0x000fc80003f05070 */
[----:B------:R-:W-:-:S07]  /*0760*/  ISETP.NE.AND.EX P0, PT, RZ, RZ, PT, P0 ;  /* 0x000000ffff00720c */ /* 0x000fce0003f05300 */
[----:B------:R-:W-:Y:S06]  /*0770*/  @!P1 BRA `(.L_x_2) ;  /* 0x0000000000e49947 */ /* 0x000fec0003800000 */
[----:B------:R-:W0:Y:S01]  /*0780*/  LDCU.128 UR8, c[0x0][0x380] ;  /* 0x00007000ff0877ac */ /* 0x000e220008000c00 */
[----:B------:R-:W-:Y:S01]  /*0790*/  IMAD R4, R12, UR4, RZ ;  /* 0x000000040c047c24 */ /* 0x000fe2000f8e02ff */
[C---:B------:R-:W-:Y:S01]  /*07a0*/  IADD3 R2, P1, PT, R3.reuse, R14, RZ ;  /* 0x0000000e03027210 */ /* 0x040fe20007f3e0ff */
[----:B------:R-:W-:Y:S02]  /*07b0*/  IMAD.MOV.U32 R11, RZ, RZ, RZ ;  /* 0x000000ffff0b7224 */ /* 0x000fe400078e00ff */
[C---:B------:R-:W-:Y:S01]  /*07c0*/  IMAD R9, R3.reuse, R13, R4 ;  /* 0x0000000d03097224 */ /* 0x040fe200078e0204 */
[----:B------:R-:W-:Y:S01]  /*07d0*/  IADD3.X R7, PT, PT, R0, UR4, RZ, P1, !PT ;  /* 0x0000000400077c10 */ /* 0x000fe20008ffe4ff */
[----:B------:R-:W-:-:S04]  /*07e0*/  IMAD.WIDE.U32 R4, R3, R12, R10 ;  /* 0x0000000c03047225 */ /* 0x000fc800078e000a */
[----:B------:R-:W-:Y:S01]  /*07f0*/  IMAD.IADD R5, R5, 0x1, R9 ;  /* 0x0000000105057824 */ /* 0x000fe200078e0209 */
[----:B0-----:R-:W-:Y:S02]  /*0800*/  LEA R20, P1, R2, UR8, 0x2 ;  /* 0x0000000802147c11 */ /* 0x001fe4000f8210ff */
[----:B------:R-:W-:Y:S02]  /*0810*/  LEA R8, P2, R4, UR10, 0x2 ;  /* 0x0000000a04087c11 */ /* 0x000fe4000f8410ff */
[----:B------:R-:W-:Y:S02]  /*0820*/  LEA.HI.X R21, R2, UR9, R7, 0x2, P1 ;  /* 0x0000000902157c11 */ /* 0x000fe400088f1407 */
[----:B------:R-:W-:-:S03]  /*0830*/  LEA.HI.X R9, R4, UR11, R5, 0x2, P2 ;  /* 0x0000000b04097c11 */ /* 0x000fc600090f1405 */
[----:B------:R-:W1:Y:S04]  /*0840*/  LDG.E R20, desc[UR6][R20.64] ;  /* 0x0000000614147981 */ /* 0x000e68000c1e1900 */
[----:B------:R-:W1:Y:S01]  /*0850*/  LDG.E R8, desc[UR6][R8.64] ;  /* 0x0000000608087981 */ /* 0x000e62000c1e1900 */
[----:B------:R-:W-:-:S04]  /*0860*/  VIADD R5, R3, 0x1 ;  /* 0x0000000103057836 */ /* 0x000fc80000000000 */
[C---:B------:R-:W-:Y:S01]  /*0870*/  IMAD.WIDE.U32 R6, R5.reuse, R12, R10 ;  /* 0x0000000c05067225 */ /* 0x040fe200078e000a */
[----:B------:R-:W-:-:S03]  /*0880*/  IADD3 R2, P1, PT, R5, R14, RZ ;  /* 0x0000000e05027210 */ /* 0x000fc60007f3e0ff */
[----:B------:R-:W-:Y:S01]  /*0890*/  IMAD R5, R5, R13, R7 ;  /* 0x0000000d05057224 */ /* 0x000fe200078e0207 */
[----:B------:R-:W-:Y:S01]  /*08a0*/  LEA R4, P2, R6, UR10, 0x2 ;  /* 0x0000000a06047c11 */ /* 0x000fe2000f8410ff */
[----:B------:R-:W-:Y:S01]  /*08b0*/  IMAD.X R7, RZ, RZ, R0, P1 ;  /* 0x000000ffff077224 */ /* 0x000fe200008e0600 */
[----:B------:R-:W-:Y:S02]  /*08c0*/  LEA R18, P1, R2, UR8, 0x2 ;  /* 0x0000000802127c11 */ /* 0x000fe4000f8210ff */
[----:B------:R-:W-:Y:S02]  /*08d0*/  LEA.HI.X R5, R6, UR11, R5, 0x2, P2 ;  /* 0x0000000b06057c11 */ /* 0x000fe400090f1405 */
[----:B------:R-:W-:Y:S01]  /*08e0*/  LEA.HI.X R19, R2, UR9, R7, 0x2, P1 ;  /* 0x0000000902137c11 */ /* 0x000fe200088f1407 */
[----:B-1----:R-:W-:-:S05]  /*08f0*/  FFMA R23, R20, R8, R23 ;  /* 0x0000000814177223 */ /* 0x002fca0000000017 */
[----:B------:R0:W-:Y:S04]  /*0900*/  STG.E desc[UR6][R16.64], R23 ;  /* 0x0000001710007986 */ /* 0x0001e8000c101906 */
[----:B------:R-:W0:Y:S04]  /*0910*/  LDG.E R18, desc[UR6][R18.64] ;  /* 0x0000000612127981 */ /* 0x000e28000c1e1900 */
[----:B------:R-:W0:Y:S01]  /*0920*/  LDG.E R4, desc[UR6][R4.64] ;  /* 0x0000000604047981 */ /* 0x000e22000c1e1900 */
        /* <DEDUP_REMOVED lines=9> */
[----:B0-----:R-:W-:-:S05]  /*09c0*/  FFMA R23, R18, R4, R23 ;  /* 0x0000000412177223 */ /* 0x001fca0000000017 */
[----:B------:R0:W-:Y:S04]  /*09d0*/  STG.E desc[UR6][R16.64], R23 ;  /* 0x0000001710007986 */ /* 0x0001e8000c101906 */
[----:B------:R-:W2:Y:S04]  /*09e0*/  LDG.E R20, desc[UR6][R20.64] ;  /* 0x0000000614147981 */ /* 0x000ea8000c1e1900 */
[----:B------:R-:W2:Y:S01]  /*09f0*/  LDG.E R6, desc[UR6][R6.64] ;  /* 0x0000000606067981 */ /* 0x000ea2000c1e1900 */
        /* <DEDUP_REMOVED lines=9> */
[----:B--2---:R-:W-:-:S05]  /*0a90*/  FFMA R19, R20, R6, R23 ;  /* 0x0000000614137223 */ /* 0x004fca0000000017 */
[----:B------:R2:W-:Y:S04]  /*0aa0*/  STG.E desc[UR6][R16.64], R19 ;  /* 0x0000001310007986 */ /* 0x0005e8000c101906 */
[----:B------:R-:W0:Y:S04]  /*0ab0*/  LDG.E R8, desc[UR6][R8.64] ;  /* 0x0000000608087981 */ /* 0x000e28000c1e1900 */
[----:B------:R-:W0:Y:S01]  /*0ac0*/  LDG.E R4, desc[UR6][R4.64] ;  /* 0x0000000604047981 */ /* 0x000e22000c1e1900 */
[----:B------:R-:W-:Y:S01]  /*0ad0*/  VIADD R3, R3, 0x4 ;  /* 0x0000000403037836 */ /* 0x000fe20000000000 */
[----:B------:R-:W-:Y:S01]  /*0ae0*/  UMOV UR4, URZ ;  /* 0x000000ff00047c82 */ /* 0x000fe20008000000 */
[----:B0-----:R-:W-:-:S05]  /*0af0*/  FFMA R23, R4, R8, R19 ;  /* 0x0000000804177223 */ /* 0x001fca0000000013 */
[----:B------:R2:W-:Y:S02]  /*0b00*/  STG.E desc[UR6][R16.64], R23 ;  /* 0x0000001710007986 */ /* 0x0005e4000c101906 */
.L_x_2:
[----:B------:R-:W-:Y:S05]  /*0b10*/  @!P0 EXIT ;  /* 0x000000000000894d */ /* 0x000fea0003800000 */
[----:B------:R-:W-:Y:S02]  /*0b20*/  ISETP.NE.U32.AND P1, PT, R22, 0x1, PT ;  /* 0x000000011600780c */ /* 0x000fe40003f25070 */
[----:B------:R-:W-:Y:S02]  /*0b30*/  LOP3.LUT R2, R12, 0x1, RZ, 0xc0, !PT ;  /* 0x000000010c027812 */ /* 0x000fe400078ec0ff */
[----:B------:R-:W-:Y:S02]  /*0b40*/  ISETP.NE.AND.EX P1, PT, RZ, RZ, PT, P1 ;  /* 0x000000ffff00720c */ /* 0x000fe40003f25310 */
[----:B------:R-:W-:-:S04]  /*0b50*/  ISETP.NE.U32.AND P0, PT, R2, 0x1, PT ;  /* 0x000000010200780c */ /* 0x000fc80003f05070 */
[----:B------:R-:W-:-:S07]  /*0b60*/  ISETP.NE.U32.AND.EX P0, PT, RZ, RZ, PT, P0 ;  /* 0x000000ffff00720c */ /* 0x000fce0003f05100 */
[----:B------:R-:W-:Y:S06]  /*0b70*/  @!P1 BRA `(.L_x_3) ;  /* 0x0000000000809947 */ /* 0x000fec0003800000 */
[----:B------:R-:W0:Y:S01]  /*0b80*/  LDCU.128 UR8, c[0x0][0x380] ;  /* 0x00007000ff0877ac */ /* 0x000e220008000c00 */
[----:B------:R-:W-:Y:S01]  /*0b90*/  IMAD R6, R12, UR4, RZ ;  /* 0x000000040c067c24 */ /* 0x000fe2000f8e02ff */
[C---:B------:R-:W-:Y:S01]  /*0ba0*/  IADD3 R2, P1, PT, R3.reuse, R14, RZ ;  /* 0x0000000e03027210 */ /* 0x040fe20007f3e0ff */
[----:B------:R-:W-:Y:S02]  /*0bb0*/  IMAD.MOV.U32 R4, RZ, RZ, R10 ;  /* 0x000000ffff047224 */ /* 0x000fe400078e000a */
[----:B------:R-:W-:Y:S01]  /*0bc0*/  IMAD.MOV.U32 R5, RZ, RZ, RZ ;  /* 0x000000ffff057224 */ /* 0x000fe200078e00ff */
[----:B------:R-:W-:Y:S01]  /*0bd0*/  IADD3.X R7, PT, PT, R0, UR4, RZ, P1, !PT ;  /* 0x0000000400077c10 */ /* 0x000fe20008ffe4ff */
[C---:B--2---:R-:W-:Y:S02]  /*0be0*/  IMAD R19, R3.reuse, R13, R6 ;  /* 0x0000000d03137224 */ /* 0x044fe400078e0206 */
[----:B------:R-:W-:-:S04]  /*0bf0*/  IMAD.WIDE.U32 R8, R3, R12, R4 ;  /* 0x0000000c03087225 */ /* 0x000fc800078e0004 */
[----:B------:R-:W-:Y:S01]  /*0c00*/  IMAD.IADD R19, R9, 0x1, R19 ;  /* 0x0000000109137824 */ /* 0x000fe200078e0213 */
[----:B0-----:R-:W-:Y:S02]  /*0c10*/  LEA R6, P1, R2, UR8, 0x2 ;  /* 0x0000000802067c11 */ /* 0x001fe4000f8210ff */
[----:B------:R-:W-:Y:S02]  /*0c20*/  LEA R18, P2, R8, UR10, 0x2 ;  /* 0x0000000a08127c11 */ /* 0x000fe4000f8410ff */
[----:B------:R-:W-:Y:S02]  /*0c30*/  LEA.HI.X R7, R2, UR9, R7, 0x2, P1 ;  /* 0x0000000902077c11 */ /* 0x000fe400088f1407 */
[----:B------:R-:W-:-:S03]  /*0c40*/  LEA.HI.X R19, R8, UR11, R19, 0x2, P2 ;  /* 0x0000000b08137c11 */ /* 0x000fc600090f1413 */
        /* <DEDUP_REMOVED lines=8> */
[----:B------:R-:W-:-:S04]  /*0cd0*/  LEA R8, P1, R20, UR10, 0x2 ;  /* 0x0000000a14087c11 */ /* 0x000fc8000f8210ff */
[----:B------:R-:W-:Y:S02]  /*0ce0*/  LEA.HI.X R5, R2, UR9, R5, 0x2, P2 ;  /* 0x0000000902057c11 */ /* 0x000fe400090f1405 */
[----:B------:R-:W-:Y:S01]  /*0cf0*/  LEA.HI.X R9, R20, UR11, R9, 0x2, P1 ;  /* 0x0000000b14097c11 */ /* 0x000fe200088f1409 */
[----:B--2---:R-:W-:-:S05]  /*0d00*/  FFMA R7, R6, R18, R23 ;  /* 0x0000001206077223 */ /* 0x004fca0000000017 */
[----:B------:R0:W-:Y:S04]  /*0d10*/  STG.E desc[UR6][R16.64], R7 ;  /* 0x0000000710007986 */ /* 0x0001e8000c101906 */
[----:B------:R-:W1:Y:S04]  /*0d20*/  LDG.E R4, desc[UR6][R4.64] ;  /* 0x0000000604047981 */ /* 0x000e68000c1e1900 */
[----:B------:R-:W1:Y:S01]  /*0d30*/  LDG.E R8, desc[UR6][R8.64] ;  /* 0x0000000608087981 */ /* 0x000e62000c1e1900 */
[----:B------:R-:W-:Y:S01]  /*0d40*/  VIADD R3, R3, 0x2 ;  /* 0x0000000203037836 */ /* 0x000fe20000000000 */
[----:B------:R-:W-:Y:S01]  /*0d50*/  UMOV UR4, URZ ;  /* 0x000000ff00047c82 */ /* 0x000fe20008000000 */
[----:B-1----:R-:W-:-:S05]  /*0d60*/  FFMA R23, R4, R8, R7 ;  /* 0x0000000804177223 */ /* 0x002fca0000000007 */
[----:B------:R0:W-:Y:S02]  /*0d70*/  STG.E desc[UR6][R16.64], R23 ;  /* 0x0000001710007986 */ /* 0x0001e4000c101906 */
.L_x_3:
[----:B------:R-:W-:Y:S05]  /*0d80*/  @P0 EXIT ;  /* 0x000000000000094d */ /* 0x000fea0003800000 */
[----:B------:R-:W3:Y:S01]  /*0d90*/  LDCU.128 UR8, c[0x0][0x380] ;  /* 0x00007000ff0877ac */ /* 0x000ee20008000c00 */
[----:B------:R-:W-:Y:S01]  /*0da0*/  IMAD R2, R12, UR4, RZ ;  /* 0x000000040c027c24 */ /* 0x000fe2000f8e02ff */
[C---:B------:R-:W-:Y:S01]  /*0db0*/  IADD3 R14, P0, PT, R3.reuse, R14, RZ ;  /* 0x0000000e030e7210 */ /* 0x040fe20007f1e0ff */
[----:B------:R-:W-:Y:S02]  /*0dc0*/  IMAD.MOV.U32 R4, RZ, RZ, R10 ;  /* 0x000000ffff047224 */ /* 0x000fe400078e000a */
[----:B------:R-:W-:Y:S02]  /*0dd0*/  IMAD.MOV.U32 R5, RZ, RZ, RZ ;  /* 0x000000ffff057224 */ /* 0x000fe400078e00ff */
[C---:B------:R-:W-:Y:S02]  /*0de0*/  IMAD R13, R3.reuse, R13, R2 ;  /* 0x0000000d030d7224 */ /* 0x040fe400078e0202 */
[----:B------:R-:W-:Y:S01]  /*0df0*/  IMAD.WIDE.U32 R4, R3, R12, R4 ;  /* 0x0000000c03047225 */ /* 0x000fe200078e0004 */
[----:B------:R-:W-:-:S03]  /*0e00*/  IADD3.X R3, PT, PT, R0, UR4, RZ, P0, !PT ;  /* 0x0000000400037c10 */ /* 0x000fc600087fe4ff */
[----:B------:R-:W-:Y:S01]  /*0e10*/  IMAD.IADD R5, R5, 0x1, R13 ;  /* 0x0000000105057824 */ /* 0x000fe200078e020d */
[----:B---3--:R-:W-:Y:S02]  /*0e20*/  LEA R2, P1, R14, UR8, 0x2 ;  /* 0x000000080e027c11 */ /* 0x008fe4000f8210ff */
[----:B------:R-:W-:Y:S02]  /*0e30*/  LEA R6, P0, R4, UR10, 0x2 ;  /* 0x0000000a04067c11 */ /* 0x000fe4000f8010ff */
[----:B------:R-:W-:Y:S02]  /*0e40*/  LEA.HI.X R3, R14, UR9, R3, 0x2, P1 ;  /* 0x000000090e037c11 */ /* 0x000fe400088f1403 */
[----:B0-----:R-:W-:-:S03]  /*0e50*/  LEA.HI.X R7, R4, UR11, R5, 0x2, P0 ;  /* 0x0000000b04077c11 */ /* 0x001fc600080f1405 */
[----:B------:R-:W1:Y:S04]  /*0e60*/  LDG.E R2, desc[UR6][R2.64] ;  /* 0x0000000602027981 */ /* 0x000e68000c1e1900 */
[----:B------:R-:W1:Y:S02]  /*0e70*/  LDG.E R6, desc[UR6][R6.64] ;  /* 0x0000000606067981 */ /* 0x000e64000c1e1900 */
[----:B-12---:R-:W-:-:S05]  /*0e80*/  FFMA R23, R2, R6, R23 ;  /* 0x0000000602177223 */ /* 0x006fca0000000017 */
[----:B------:R-:W-:Y:S01]  /*0e90*/  STG.E desc[UR6][R16.64], R23 ;  /* 0x0000001710007986 */ /* 0x000fe2000c101906 */
[----:B------:R-:W-:Y:S05]  /*0ea0*/  EXIT ;  /* 0x000000000000794d */ /* 0x000fea0003800000 */
.L_x_4:
[----:B------:R-:W-:-:S00]  /*0eb0*/  BRA `(.L_x_4) ;  /* 0xfffffffc00fc7947 */ /* 0x000fc0000383ffff */
[----:B------:R-:W-:-:S00]  /*0ec0*/  NOP ;  /* 0x0000000000007918 */ /* 0x000fc00000000000 */
        /* <DEDUP_REMOVED lines=11> */
.L_x_5:


//--------------------- .nv.shared.reserved.0     --------------------------
	.section	.nv.shared.reserved.0,"aw",@nobits
	.weak		__nv_reservedSMEM_offset_0_alias
	.size		__nv_reservedSMEM_offset_0_alias, 0, 64
	.other		__nv_reservedSMEM_offset_0_alias,@"STO_CUDA_RESERVED_SHARED STV_DEFAULT"
__nv_reservedSMEM_offset_0_alias:
	.zero		0
	.zero		64


//--------------------- .nv.constant0._Z8naive_mmPKfS0_Pfmmm --------------------------
	.section	.nv.constant0._Z8naive_mmPKfS0_Pfmmm,"a",@progbits
	.sectionflags	@""
	.align	4
.nv.constant0._Z8naive_mmPKfS0_Pfmmm:
	.zero		944


//--------------------- SYMBOLS --------------------------

	.type		.nv.reservedSmem.offset0,@object
	.size		.nv.reservedSmem.offset0,0x4
